//
// Generated by NVIDIA NVVM Compiler
//
// Compiler Build ID: CL-36424714
// Cuda compilation tools, release 13.0, V13.0.88
// Based on NVVM 20.0.0
//

.version 9.0
.target sm_100
.address_size 64

	// .globl	_Z3addPiS_S_
.extern .func  (.param .b32 func_retval0) vprintf
(
	.param .b64 vprintf_param_0,
	.param .b64 vprintf_param_1
)
;
.global .align 1 .b8 $str[5] = {40, 37, 100, 41};

.visible .entry _Z3addPiS_S_(
	.param .u64 .ptr .align 1 _Z3addPiS_S__param_0,
	.param .u64 .ptr .align 1 _Z3addPiS_S__param_1,
	.param .u64 .ptr .align 1 _Z3addPiS_S__param_2
)
{
	.local .align 8 .b8 	__local_depot0[8];
	.reg .b64 	%SP;
	.reg .b64 	%SPL;
	.reg .b32 	%r<7>;
	.reg .b64 	%rd<15>;

	mov.u64 	%SPL, __local_depot0;
	cvta.local.u64 	%SP, %SPL;
	ld.param.u64 	%rd1, [_Z3addPiS_S__param_0];
	ld.param.u64 	%rd2, [_Z3addPiS_S__param_1];
	ld.param.u64 	%rd3, [_Z3addPiS_S__param_2];
	cvta.to.global.u64 	%rd4, %rd3;
	cvta.to.global.u64 	%rd5, %rd2;
	cvta.to.global.u64 	%rd6, %rd1;
	add.u64 	%rd7, %SP, 0;
	add.u64 	%rd8, %SPL, 0;
	mov.u32 	%r1, %tid.x;
	st.local.u32 	[%rd8], %r1;
	mov.u64 	%rd9, $str;
	cvta.global.u64 	%rd10, %rd9;
	{ // callseq 0, 0
	.param .b64 param0;
	st.param.b64 	[param0], %rd10;
	.param .b64 param1;
	st.param.b64 	[param1], %rd7;
	.param .b32 retval0;
	call.uni (retval0), 
	vprintf, 
	(
	param0, 
	param1
	);
	ld.param.b32 	%r2, [retval0];
	} // callseq 0
	mul.wide.u32 	%rd11, %r1, 4;
	add.s64 	%rd12, %rd6, %rd11;
	ld.global.u32 	%r4, [%rd12];
	add.s64 	%rd13, %rd5, %rd11;
	ld.global.u32 	%r5, [%rd13];
	add.s32 	%r6, %r5, %r4;
	add.s64 	%rd14, %rd4, %rd11;
	st.global.u32 	[%rd14], %r6;
	ret;

}


// ===== COMPILED SASS (sm_100) =====

	.target	sm_100

	.elftype	@"ET_EXEC"


//--------------------- .note.nv.tkinfo           --------------------------
	.section	.note.nv.tkinfo,"",@"SHT_NOTE"
	.sectionflags	@"SHF_NOTE_NV_TKINFO"
	.tkinfo
        /*0018*/ 	.word	0x00000002
        /*0030*/ 	.string	""
        /*0030*/ 	.string	"ptxas"
        /*0030*/ 	.string	"Cuda compilation tools, release 13.0, V13.0.88"
        /*0030*/ 	.string	"Build cuda_13.0.r13.0/compiler.36424714_0"
        /*0030*/ 	.string	"-arch sm_100 -m 64 "



//--------------------- .note.nv.cuinfo           --------------------------
	.section	.note.nv.cuinfo,"",@"SHT_NOTE"
	.sectionflags	@"SHF_NOTE_NV_CUINFO"
        /*0018*/ 	.short	0x0002
        /*001a*/ 	.short	0x0064
        /*001c*/ 	.short	0x0082
	.zero		2


//--------------------- .nv.info                  --------------------------
	.section	.nv.info,"",@"SHT_CUDA_INFO"
	.align	4


	//----- nvinfo : EIATTR_REGCOUNT
	.align		4
        /*0000*/ 	.byte	0x04, 0x2f
        /*0002*/ 	.short	(.L_2 - .L_1)
	.align		4
.L_1:
        /*0004*/ 	.word	index@(_Z3addPiS_S_)
        /*0008*/ 	.word	0x00000018


	//----- nvinfo : EIATTR_FRAME_SIZE
	.align		4
.L_2:
        /*000c*/ 	.byte	0x04, 0x11
        /*000e*/ 	.short	(.L_4 - .L_3)
	.align		4
.L_3:
        /*0010*/ 	.word	index@(_Z3addPiS_S_)
        /*0014*/ 	.word	0x00000008


	//----- nvinfo : EIATTR_MIN_STACK_SIZE
	.align		4
.L_4:
        /*0018*/ 	.byte	0x04, 0x12
        /*001a*/ 	.short	(.L_6 - .L_5)
	.align		4
.L_5:
        /*001c*/ 	.word	index@(_Z3addPiS_S_)
        /*0020*/ 	.word	0x00000008
.L_6:


//--------------------- .nv.compat                --------------------------
	.section	.nv.compat,"",@"SHT_CUDA_COMPAT_INFO"
	.align	4
        /*0000*/ 	.byte	0x02, 0x09, 0x00, 0x00, 0x02, 0x02, 0x01, 0x00, 0x02, 0x05, 0x05, 0x00, 0x03, 0x07, 0x01, 0x01
        /*0010*/ 	.byte	0x02, 0x03, 0x00, 0x00, 0x02, 0x06, 0x01, 0x00, 0x04, 0x0b, 0x08, 0x00, 0x09, 0x00, 0x00, 0x00
        /*0020*/ 	.byte	0x00, 0x00, 0x00, 0x00


//--------------------- .nv.info._Z3addPiS_S_     --------------------------
	.section	.nv.info._Z3addPiS_S_,"",@"SHT_CUDA_INFO"
	.sectionflags	@""
	.align	4


	//----- nvinfo : EIATTR_CUDA_API_VERSION
	.align		4
        /*0000*/ 	.byte	0x04, 0x37
        /*0002*/ 	.short	(.L_8 - .L_7)
.L_7:
        /*0004*/ 	.word	0x00000082


	//----- nvinfo : EIATTR_KPARAM_INFO
	.align		4
.L_8:
        /*0008*/ 	.byte	0x04, 0x17
        /*000a*/ 	.short	(.L_10 - .L_9)
.L_9:
        /*000c*/ 	.word	0x00000000
        /*0010*/ 	.short	0x0002
        /*0012*/ 	.short	0x0010
        /*0014*/ 	.byte	0x00, 0xf5, 0x21, 0x00


	//----- nvinfo : EIATTR_KPARAM_INFO
	.align		4
.L_10:
        /*0018*/ 	.byte	0x04, 0x17
        /*001a*/ 	.short	(.L_12 - .L_11)
.L_11:
        /*001c*/ 	.word	0x00000000
        /*0020*/ 	.short	0x0001
        /*0022*/ 	.short	0x0008
        /*0024*/ 	.byte	0x00, 0xf5, 0x21, 0x00


	//----- nvinfo : EIATTR_KPARAM_INFO
	.align		4
.L_12:
        /*0028*/ 	.byte	0x04, 0x17
        /*002a*/ 	.short	(.L_14 - .L_13)
.L_13:
        /*002c*/ 	.word	0x00000000
        /*0030*/ 	.short	0x0000
        /*0032*/ 	.short	0x0000
        /*0034*/ 	.byte	0x00, 0xf5, 0x21, 0x00


	//----- nvinfo : EIATTR_SPARSE_MMA_MASK
	.align		4
.L_14:
        /*0038*/ 	.byte	0x03, 0x50
        /*003a*/ 	.short	0x0000


	//----- nvinfo : EIATTR_MAXREG_COUNT
	.align		4
        /*003c*/ 	.byte	0x03, 0x1b
        /*003e*/ 	.short	0x00ff


	//----- nvinfo : EIATTR_EXTERNS
	.align		4
        /*0040*/ 	.byte	0x04, 0x0f
        /*0042*/ 	.short	(.L_16 - .L_15)


	//   ....[0]....
	.align		4
.L_15:
        /*0044*/ 	.word	index@(vprintf)


	//----- nvinfo : EIATTR_MERCURY_ISA_VERSION
	.align		4
.L_16:
        /*0048*/ 	.byte	0x03, 0x5f
        /*004a*/ 	.short	0x0101


	//----- nvinfo : EIATTR_VRC_CTA_INIT_COUNT
	.align		4
        /*004c*/ 	.byte	0x02, 0x4a
	.zero		1
	.zero		1


	//----- nvinfo : EIATTR_SYSCALL_OFFSETS
	.align		4
        /*0050*/ 	.byte	0x04, 0x46
        /*0052*/ 	.short	(.L_18 - .L_17)


	//   ....[0]....
.L_17:
        /*0054*/ 	.word	0x000000f0


	//----- nvinfo : EIATTR_EXIT_INSTR_OFFSETS
	.align		4
.L_18:
        /*0058*/ 	.byte	0x04, 0x1c
        /*005a*/ 	.short	(.L_20 - .L_19)


	//   ....[0]....
.L_19:
        /*005c*/ 	.word	0x000001a0


	//----- nvinfo : EIATTR_CBANK_PARAM_SIZE
	.align		4
.L_20:
        /*0060*/ 	.byte	0x03, 0x19
        /*0062*/ 	.short	0x0018


	//----- nvinfo : EIATTR_PARAM_CBANK
	.align		4
        /*0064*/ 	.byte	0x04, 0x0a
        /*0066*/ 	.short	(.L_22 - .L_21)
	.align		4
.L_21:
        /*0068*/ 	.word	index@(.nv.constant0._Z3addPiS_S_)
        /*006c*/ 	.short	0x0380
        /*006e*/ 	.short	0x0018


	//----- nvinfo : EIATTR_SW_WAR
	.align		4
.L_22:
        /*0070*/ 	.byte	0x04, 0x36
        /*0072*/ 	.short	(.L_24 - .L_23)
.L_23:
        /*0074*/ 	.word	0x00000008
.L_24:


//--------------------- .nv.callgraph             --------------------------
	.section	.nv.callgraph,"",@"SHT_CUDA_CALLGRAPH"
	.align	4
	.sectionentsize	8
	.align		4
        /*0000*/ 	.word	0x00000000
	.align		4
        /*0004*/ 	.word	0xffffffff
	.align		4
        /*0008*/ 	.word	index@(_Z3addPiS_S_)
	.align		4
        /*000c*/ 	.word	index@(vprintf)
	.align		4
        /*0010*/ 	.word	0x00000000
	.align		4
        /*0014*/ 	.word	0xfffffffe
	.align		4
        /*0018*/ 	.word	0x00000000
	.align		4
        /*001c*/ 	.word	0xfffffffd
	.align		4
        /*0020*/ 	.word	0x00000000
	.align		4
        /*0024*/ 	.word	0xfffffffc


//--------------------- .nv.constant4             --------------------------
	.section	.nv.constant4,"a",@progbits
	.align	8
	.align		8
.nv.constant4:
        /*0000*/ 	.dword	vprintf
	.align		8
        /*0008*/ 	.dword	$str


//--------------------- .text._Z3addPiS_S_        --------------------------
	.section	.text._Z3addPiS_S_,"ax",@progbits
	.align	128
        .global         _Z3addPiS_S_
        .type           _Z3addPiS_S_,@function
        .size           _Z3addPiS_S_,(.L_x_2 - _Z3addPiS_S_)
        .other          _Z3addPiS_S_,@"STO_CUDA_ENTRY STV_DEFAULT"
_Z3addPiS_S_:
.text._Z3addPiS_S_:
[----:B------:R-:W0:Y:S01]  /*0000*/  LDC R1, c[0x0][0x37c] ;  /* 0x0000df00ff017b82 */ /* 0x000e220000000800 */
[----:B------:R-:W1:Y:S01]  /*0010*/  S2R R2, SR_TID.X ;  /* 0x0000000000027919 */ /* 0x000e620000002100 */
[----:B0-----:R-:W-:Y:S01]  /*0020*/  IADD3 R1, PT, PT, R1, -0x8, RZ ;  /* 0xfffffff801017810 */ /* 0x001fe20007ffe0ff */
[----:B------:R-:W0:Y:S01]  /*0030*/  LDCU UR4, c[0x0][0x2f8] ;  /* 0x00005f00ff0477ac */ /* 0x000e220008000800 */
[----:B------:R-:W-:Y:S01]  /*0040*/  MOV R0, 0x0 ;  /* 0x0000000000007802 */ /* 0x000fe20000000f00 */
[----:B------:R-:W2:Y:S03]  /*0050*/  LDCU.64 UR6, c[0x4][0x8] ;  /* 0x01000100ff0677ac */ /* 0x000ea60008000a00 */
[----:B------:R3:W4:Y:S01]  /*0060*/  LDC.64 R8, c[0x4][R0] ;  /* 0x0100000000087b82 */ /* 0x0007220000000a00 */
[----:B------:R-:W5:Y:S01]  /*0070*/  LDCU UR5, c[0x0][0x2fc] ;  /* 0x00005f80ff0577ac */ /* 0x000f620008000800 */
[----:B------:R-:W1:Y:S01]  /*0080*/  LDCU.64 UR36, c[0x0][0x358] ;  /* 0x00006b00ff2477ac */ /* 0x000e620008000a00 */
[----:B0-----:R-:W-:-:S02]  /*0090*/  IADD3 R6, P0, PT, R1, UR4, RZ ;  /* 0x0000000401067c10 */ /* 0x001fc4000ff1e0ff */
[----:B--2---:R-:W-:Y:S01]  /*00a0*/  MOV R4, UR6 ;  /* 0x0000000600047c02 */ /* 0x004fe20008000f00 */
[----:B------:R-:W-:Y:S01]  /*00b0*/  IMAD.U32 R5, RZ, RZ, UR7 ;  /* 0x00000007ff057e24 */ /* 0x000fe2000f8e00ff */
[----:B-----5:R-:W-:Y:S01]  /*00c0*/  IADD3.X R7, PT, PT, RZ, UR5, RZ, P0, !PT ;  /* 0x00000005ff077c10 */ /* 0x020fe200087fe4ff */
[----:B-1----:R3:W-:Y:S08]  /*00d0*/  STL [R1], R2 ;  /* 0x0000000201007387 */ /* 0x0027f00000100800 */
[----:B------:R-:W-:-:S07]  /*00e0*/  LEPC R20, `(.L_x_0) ;  /* 0x000000001014794e */ /* 0x000fce0000000000 */
[----:B---34-:R-:W-:Y:S05]  /*00f0*/  CALL.ABS.NOINC R8 ;  /* 0x0000000008007343 */ /* 0x018fea0003c00000 */
.L_x_0:
[----:B------:R-:W0:Y:S08]  /*0100*/  LDC.64 R4, c[0x0][0x380] ;  /* 0x0000e000ff047b82 */ /* 0x000e300000000a00 */
[----:B------:R-:W1:Y:S08]  /*0110*/  LDC.64 R6, c[0x0][0x388] ;  /* 0x0000e200ff067b82 */ /* 0x000e700000000a00 */
[----:B------:R-:W2:Y:S01]  /*0120*/  LDC.64 R8, c[0x0][0x390] ;  /* 0x0000e400ff087b82 */ /* 0x000ea20000000a00 */
[----:B0-----:R-:W-:-:S06]  /*0130*/  IMAD.WIDE.U32 R4, R2, 0x4, R4 ;  /* 0x0000000402047825 */ /* 0x001fcc00078e0004 */
[----:B------:R-:W3:Y:S01]  /*0140*/  LDG.E R4, desc[UR36][R4.64] ;  /* 0x0000002404047981 */ /* 0x000ee2000c1e1900 */
[----:B-1----:R-:W-:-:S06]  /*0150*/  IMAD.WIDE.U32 R6, R2, 0x4, R6 ;  /* 0x0000000402067825 */ /* 0x002fcc00078e0006 */
[----:B------:R-:W3:Y:S01]  /*0160*/  LDG.E R7, desc[UR36][R6.64] ;  /* 0x0000002406077981 */ /* 0x000ee2000c1e1900 */
[----:B--2---:R-:W-:-:S04]  /*0170*/  IMAD.WIDE.U32 R2, R2, 0x4, R8 ;  /* 0x0000000402027825 */ /* 0x004fc800078e0008 */
[----:B---3--:R-:W-:-:S05]  /*0180*/  IMAD.IADD R9, R4, 0x1, R7 ;  /* 0x0000000104097824 */ /* 0x008fca00078e0207 */
[----:B------:R-:W-:Y:S01]  /*0190*/  STG.E desc[UR36][R2.64], R9 ;  /* 0x0000000902007986 */ /* 0x000fe2000c101924 */
[----:B------:R-:W-:Y:S05]  /*01a0*/  EXIT ;  /* 0x000000000000794d */ /* 0x000fea0003800000 */
.L_x_1:
[----:B------:R-:W-:-:S00]  /*01b0*/  BRA `(.L_x_1) ;  /* 0xfffffffc00fc7947 */ /* 0x000fc0000383ffff */
[----:B------:R-:W-:-:S00]  /*01c0*/  NOP ;  /* 0x0000000000007918 */ /* 0x000fc00000000000 */
        /* <DEDUP_REMOVED lines=11> */
.L_x_2:


//--------------------- .nv.global.init           --------------------------
	.section	.nv.global.init,"aw",@progbits
.nv.global.init:
	.type		$str,@object
	.size		$str,(.L_0 - $str)
$str:
        /*0000*/ 	.byte	0x28, 0x25, 0x64, 0x29, 0x00
.L_0:


//--------------------- .nv.shared.reserved.0     --------------------------
	.section	.nv.shared.reserved.0,"aw",@nobits
	.weak		__nv_reservedSMEM_offset_0_alias
	.size		__nv_reservedSMEM_offset_0_alias, 0, 64
	.other		__nv_reservedSMEM_offset_0_alias,@"STO_CUDA_RESERVED_SHARED STV_DEFAULT"
__nv_reservedSMEM_offset_0_alias:
	.zero		0
	.zero		64


//--------------------- .nv.constant0._Z3addPiS_S_ --------------------------
	.section	.nv.constant0._Z3addPiS_S_,"a",@progbits
	.sectionflags	@""
	.align	4
.nv.constant0._Z3addPiS_S_:
	.zero		920


//--------------------- SYMBOLS --------------------------

	.type		.nv.reservedSmem.offset0,@object
	.size		.nv.reservedSmem.offset0,0x4
	.type		vprintf,@function
